//
// Generated by NVIDIA NVVM Compiler
//
// Compiler Build ID: CL-36424714
// Cuda compilation tools, release 13.0, V13.0.88
// Based on NVVM 20.0.0
//

.version 9.0
.target sm_100
.address_size 64

	// .globl	_Z10naive_gemmPfS_S_iii

.visible .entry _Z10naive_gemmPfS_S_iii(
	.param .u64 .ptr .align 1 _Z10naive_gemmPfS_S_iii_param_0,
	.param .u64 .ptr .align 1 _Z10naive_gemmPfS_S_iii_param_1,
	.param .u64 .ptr .align 1 _Z10naive_gemmPfS_S_iii_param_2,
	.param .u32 _Z10naive_gemmPfS_S_iii_param_3,
	.param .u32 _Z10naive_gemmPfS_S_iii_param_4,
	.param .u32 _Z10naive_gemmPfS_S_iii_param_5
)
{
	.reg .pred 	%p<13>;
	.reg .b32 	%r<44>;
	.reg .b32 	%f<68>;
	.reg .b64 	%rd<40>;

	ld.param.u64 	%rd5, [_Z10naive_gemmPfS_S_iii_param_0];
	ld.param.u64 	%rd6, [_Z10naive_gemmPfS_S_iii_param_1];
	ld.param.u64 	%rd4, [_Z10naive_gemmPfS_S_iii_param_2];
	ld.param.u32 	%r22, [_Z10naive_gemmPfS_S_iii_param_3];
	ld.param.u32 	%r20, [_Z10naive_gemmPfS_S_iii_param_4];
	ld.param.u32 	%r21, [_Z10naive_gemmPfS_S_iii_param_5];
	cvta.to.global.u64 	%rd1, %rd6;
	cvta.to.global.u64 	%rd2, %rd5;
	mov.u32 	%r23, %ctaid.x;
	mov.u32 	%r24, %ntid.x;
	mul.lo.s32 	%r25, %r23, %r24;
	mov.u32 	%r26, %tid.x;
	shr.u32 	%r27, %r26, 4;
	add.s32 	%r1, %r25, %r27;
	and.b32  	%r28, %r26, 15;
	add.s32 	%r2, %r25, %r28;
	setp.ge.s32 	%p1, %r1, %r22;
	setp.ge.s32 	%p2, %r2, %r20;
	or.pred  	%p3, %p1, %p2;
	@%p3 bra 	$L__BB0_14;
	setp.lt.s32 	%p4, %r21, 1;
	mov.f32 	%f67, 0f00000000;
	@%p4 bra 	$L__BB0_13;
	mul.lo.s32 	%r3, %r21, %r1;
	and.b32  	%r4, %r21, 7;
	setp.lt.u32 	%p5, %r21, 8;
	mov.f32 	%f67, 0f00000000;
	mov.b32 	%r42, 0;
	@%p5 bra 	$L__BB0_5;
	and.b32  	%r42, %r21, 2147483640;
	neg.s32 	%r40, %r42;
	shl.b32 	%r7, %r20, 3;
	add.s64 	%rd3, %rd2, 16;
	mov.f32 	%f67, 0f00000000;
	mul.wide.s32 	%rd11, %r20, 4;
	mov.u32 	%r38, %r3;
	mov.u32 	%r39, %r2;
$L__BB0_4:
	.pragma "nounroll";
	mul.wide.s32 	%rd7, %r38, 4;
	add.s64 	%rd8, %rd3, %rd7;
	ld.global.f32 	%f17, [%rd8+-16];
	mul.wide.s32 	%rd9, %r39, 4;
	add.s64 	%rd10, %rd1, %rd9;
	ld.global.f32 	%f18, [%rd10];
	fma.rn.f32 	%f19, %f17, %f18, %f67;
	ld.global.f32 	%f20, [%rd8+-12];
	add.s64 	%rd12, %rd10, %rd11;
	ld.global.f32 	%f21, [%rd12];
	fma.rn.f32 	%f22, %f20, %f21, %f19;
	ld.global.f32 	%f23, [%rd8+-8];
	add.s64 	%rd13, %rd12, %rd11;
	ld.global.f32 	%f24, [%rd13];
	fma.rn.f32 	%f25, %f23, %f24, %f22;
	ld.global.f32 	%f26, [%rd8+-4];
	add.s64 	%rd14, %rd13, %rd11;
	ld.global.f32 	%f27, [%rd14];
	fma.rn.f32 	%f28, %f26, %f27, %f25;
	ld.global.f32 	%f29, [%rd8];
	add.s64 	%rd15, %rd14, %rd11;
	ld.global.f32 	%f30, [%rd15];
	fma.rn.f32 	%f31, %f29, %f30, %f28;
	ld.global.f32 	%f32, [%rd8+4];
	add.s64 	%rd16, %rd15, %rd11;
	ld.global.f32 	%f33, [%rd16];
	fma.rn.f32 	%f34, %f32, %f33, %f31;
	ld.global.f32 	%f35, [%rd8+8];
	add.s64 	%rd17, %rd16, %rd11;
	ld.global.f32 	%f36, [%rd17];
	fma.rn.f32 	%f37, %f35, %f36, %f34;
	ld.global.f32 	%f38, [%rd8+12];
	add.s64 	%rd18, %rd17, %rd11;
	ld.global.f32 	%f39, [%rd18];
	fma.rn.f32 	%f67, %f38, %f39, %f37;
	add.s32 	%r40, %r40, 8;
	add.s32 	%r39, %r39, %r7;
	add.s32 	%r38, %r38, 8;
	setp.ne.s32 	%p6, %r40, 0;
	@%p6 bra 	$L__BB0_4;
$L__BB0_5:
	setp.eq.s32 	%p7, %r4, 0;
	@%p7 bra 	$L__BB0_13;
	and.b32  	%r15, %r21, 3;
	setp.lt.u32 	%p8, %r4, 4;
	@%p8 bra 	$L__BB0_8;
	add.s32 	%r30, %r42, %r3;
	mul.wide.s32 	%rd19, %r30, 4;
	add.s64 	%rd20, %rd2, %rd19;
	ld.global.f32 	%f41, [%rd20];
	mad.lo.s32 	%r31, %r42, %r20, %r2;
	mul.wide.s32 	%rd21, %r31, 4;
	add.s64 	%rd22, %rd1, %rd21;
	ld.global.f32 	%f42, [%rd22];
	fma.rn.f32 	%f43, %f41, %f42, %f67;
	ld.global.f32 	%f44, [%rd20+4];
	mul.wide.s32 	%rd23, %r20, 4;
	add.s64 	%rd24, %rd22, %rd23;
	ld.global.f32 	%f45, [%rd24];
	fma.rn.f32 	%f46, %f44, %f45, %f43;
	ld.global.f32 	%f47, [%rd20+8];
	add.s64 	%rd25, %rd24, %rd23;
	ld.global.f32 	%f48, [%rd25];
	fma.rn.f32 	%f49, %f47, %f48, %f46;
	ld.global.f32 	%f50, [%rd20+12];
	add.s64 	%rd26, %rd25, %rd23;
	ld.global.f32 	%f51, [%rd26];
	fma.rn.f32 	%f67, %f50, %f51, %f49;
	add.s32 	%r42, %r42, 4;
$L__BB0_8:
	setp.eq.s32 	%p9, %r15, 0;
	@%p9 bra 	$L__BB0_13;
	setp.eq.s32 	%p10, %r15, 1;
	@%p10 bra 	$L__BB0_11;
	add.s32 	%r32, %r42, %r3;
	mul.wide.s32 	%rd27, %r32, 4;
	add.s64 	%rd28, %rd2, %rd27;
	ld.global.f32 	%f53, [%rd28];
	mad.lo.s32 	%r33, %r42, %r20, %r2;
	mul.wide.s32 	%rd29, %r33, 4;
	add.s64 	%rd30, %rd1, %rd29;
	ld.global.f32 	%f54, [%rd30];
	fma.rn.f32 	%f55, %f53, %f54, %f67;
	ld.global.f32 	%f56, [%rd28+4];
	mul.wide.s32 	%rd31, %r20, 4;
	add.s64 	%rd32, %rd30, %rd31;
	ld.global.f32 	%f57, [%rd32];
	fma.rn.f32 	%f67, %f56, %f57, %f55;
	add.s32 	%r42, %r42, 2;
$L__BB0_11:
	and.b32  	%r34, %r21, 1;
	setp.eq.b32 	%p11, %r34, 1;
	not.pred 	%p12, %p11;
	@%p12 bra 	$L__BB0_13;
	add.s32 	%r35, %r42, %r3;
	mul.wide.s32 	%rd33, %r35, 4;
	add.s64 	%rd34, %rd2, %rd33;
	ld.global.f32 	%f58, [%rd34];
	mad.lo.s32 	%r36, %r42, %r20, %r2;
	mul.wide.s32 	%rd35, %r36, 4;
	add.s64 	%rd36, %rd1, %rd35;
	ld.global.f32 	%f59, [%rd36];
	fma.rn.f32 	%f67, %f58, %f59, %f67;
$L__BB0_13:
	mad.lo.s32 	%r37, %r20, %r1, %r2;
	cvta.to.global.u64 	%rd37, %rd4;
	mul.wide.s32 	%rd38, %r37, 4;
	add.s64 	%rd39, %rd37, %rd38;
	st.global.f32 	[%rd39], %f67;
$L__BB0_14:
	ret;

}


// ===== COMPILED SASS (sm_100) =====

	.target	sm_100

	.elftype	@"ET_EXEC"


//--------------------- .note.nv.tkinfo           --------------------------
	.section	.note.nv.tkinfo,"",@"SHT_NOTE"
	.sectionflags	@"SHF_NOTE_NV_TKINFO"
	.tkinfo
        /*0018*/ 	.word	0x00000002
        /*0030*/ 	.string	""
        /*0030*/ 	.string	"ptxas"
        /*0030*/ 	.string	"Cuda compilation tools, release 13.0, V13.0.88"
        /*0030*/ 	.string	"Build cuda_13.0.r13.0/compiler.36424714_0"
        /*0030*/ 	.string	"-arch sm_100 -m 64 "



//--------------------- .note.nv.cuinfo           --------------------------
	.section	.note.nv.cuinfo,"",@"SHT_NOTE"
	.sectionflags	@"SHF_NOTE_NV_CUINFO"
        /*0018*/ 	.short	0x0002
        /*001a*/ 	.short	0x0064
        /*001c*/ 	.short	0x0082
	.zero		2


//--------------------- .nv.info                  --------------------------
	.section	.nv.info,"",@"SHT_CUDA_INFO"
	.align	4


	//----- nvinfo : EIATTR_REGCOUNT
	.align		4
        /*0000*/ 	.byte	0x04, 0x2f
        /*0002*/ 	.short	(.L_1 - .L_0)
	.align		4
.L_0:
        /*0004*/ 	.word	index@(_Z10naive_gemmPfS_S_iii)
        /*0008*/ 	.word	0x00000020


	//----- nvinfo : EIATTR_FRAME_SIZE
	.align		4
.L_1:
        /*000c*/ 	.byte	0x04, 0x11
        /*000e*/ 	.short	(.L_3 - .L_2)
	.align		4
.L_2:
        /*0010*/ 	.word	index@(_Z10naive_gemmPfS_S_iii)
        /*0014*/ 	.word	0x00000000


	//----- nvinfo : EIATTR_MIN_STACK_SIZE
	.align		4
.L_3:
        /*0018*/ 	.byte	0x04, 0x12
        /*001a*/ 	.short	(.L_5 - .L_4)
	.align		4
.L_4:
        /*001c*/ 	.word	index@(_Z10naive_gemmPfS_S_iii)
        /*0020*/ 	.word	0x00000000
.L_5:


//--------------------- .nv.compat                --------------------------
	.section	.nv.compat,"",@"SHT_CUDA_COMPAT_INFO"
	.align	4
        /*0000*/ 	.byte	0x02, 0x09, 0x00, 0x00, 0x02, 0x02, 0x01, 0x00, 0x02, 0x05, 0x05, 0x00, 0x03, 0x07, 0x01, 0x01
        /*0010*/ 	.byte	0x02, 0x03, 0x00, 0x00, 0x02, 0x06, 0x01, 0x00, 0x04, 0x0b, 0x08, 0x00, 0x09, 0x00, 0x00, 0x00
        /*0020*/ 	.byte	0x00, 0x00, 0x00, 0x00


//--------------------- .nv.info._Z10naive_gemmPfS_S_iii --------------------------
	.section	.nv.info._Z10naive_gemmPfS_S_iii,"",@"SHT_CUDA_INFO"
	.sectionflags	@""
	.align	4


	//----- nvinfo : EIATTR_CUDA_API_VERSION
	.align		4
        /*0000*/ 	.byte	0x04, 0x37
        /*0002*/ 	.short	(.L_7 - .L_6)
.L_6:
        /*0004*/ 	.word	0x00000082


	//----- nvinfo : EIATTR_KPARAM_INFO
	.align		4
.L_7:
        /*0008*/ 	.byte	0x04, 0x17
        /*000a*/ 	.short	(.L_9 - .L_8)
.L_8:
        /*000c*/ 	.word	0x00000000
        /*0010*/ 	.short	0x0005
        /*0012*/ 	.short	0x0020
        /*0014*/ 	.byte	0x00, 0xf0, 0x11, 0x00


	//----- nvinfo : EIATTR_KPARAM_INFO
	.align		4
.L_9:
        /*0018*/ 	.byte	0x04, 0x17
        /*001a*/ 	.short	(.L_11 - .L_10)
.L_10:
        /*001c*/ 	.word	0x00000000
        /*0020*/ 	.short	0x0004
        /*0022*/ 	.short	0x001c
        /*0024*/ 	.byte	0x00, 0xf0, 0x11, 0x00


	//----- nvinfo : EIATTR_KPARAM_INFO
	.align		4
.L_11:
        /*0028*/ 	.byte	0x04, 0x17
        /*002a*/ 	.short	(.L_13 - .L_12)
.L_12:
        /*002c*/ 	.word	0x00000000
        /*0030*/ 	.short	0x0003
        /*0032*/ 	.short	0x0018
        /*0034*/ 	.byte	0x00, 0xf0, 0x11, 0x00


	//----- nvinfo : EIATTR_KPARAM_INFO
	.align		4
.L_13:
        /*0038*/ 	.byte	0x04, 0x17
        /*003a*/ 	.short	(.L_15 - .L_14)
.L_14:
        /*003c*/ 	.word	0x00000000
        /*0040*/ 	.short	0x0002
        /*0042*/ 	.short	0x0010
        /*0044*/ 	.byte	0x00, 0xf5, 0x21, 0x00


	//----- nvinfo : EIATTR_KPARAM_INFO
	.align		4
.L_15:
        /*0048*/ 	.byte	0x04, 0x17
        /*004a*/ 	.short	(.L_17 - .L_16)
.L_16:
        /*004c*/ 	.word	0x00000000
        /*0050*/ 	.short	0x0001
        /*0052*/ 	.short	0x0008
        /*0054*/ 	.byte	0x00, 0xf5, 0x21, 0x00


	//----- nvinfo : EIATTR_KPARAM_INFO
	.align		4
.L_17:
        /*0058*/ 	.byte	0x04, 0x17
        /*005a*/ 	.short	(.L_19 - .L_18)
.L_18:
        /*005c*/ 	.word	0x00000000
        /*0060*/ 	.short	0x0000
        /*0062*/ 	.short	0x0000
        /*0064*/ 	.byte	0x00, 0xf5, 0x21, 0x00


	//----- nvinfo : EIATTR_SPARSE_MMA_MASK
	.align		4
.L_19:
        /*0068*/ 	.byte	0x03, 0x50
        /*006a*/ 	.short	0x0000


	//----- nvinfo : EIATTR_MAXREG_COUNT
	.align		4
        /*006c*/ 	.byte	0x03, 0x1b
        /*006e*/ 	.short	0x00ff


	//----- nvinfo : EIATTR_MERCURY_ISA_VERSION
	.align		4
        /*0070*/ 	.byte	0x03, 0x5f
        /*0072*/ 	.short	0x0101


	//----- nvinfo : EIATTR_VRC_CTA_INIT_COUNT
	.align		4
        /*0074*/ 	.byte	0x02, 0x4a
	.zero		1
	.zero		1


	//----- nvinfo : EIATTR_EXIT_INSTR_OFFSETS
	.align		4
        /*0078*/ 	.byte	0x04, 0x1c
        /*007a*/ 	.short	(.L_21 - .L_20)


	//   ....[0]....
.L_20:
        /*007c*/ 	.word	0x000000b0


	//   ....[1]....
        /*0080*/ 	.word	0x00000830


	//----- nvinfo : EIATTR_CBANK_PARAM_SIZE
	.align		4
.L_21:
        /*0084*/ 	.byte	0x03, 0x19
        /*0086*/ 	.short	0x0024


	//----- nvinfo : EIATTR_PARAM_CBANK
	.align		4
        /*0088*/ 	.byte	0x04, 0x0a
        /*008a*/ 	.short	(.L_23 - .L_22)
	.align		4
.L_22:
        /*008c*/ 	.word	index@(.nv.constant0._Z10naive_gemmPfS_S_iii)
        /*0090*/ 	.short	0x0380
        /*0092*/ 	.short	0x0024


	//----- nvinfo : EIATTR_SW_WAR
	.align		4
.L_23:
        /*0094*/ 	.byte	0x04, 0x36
        /*0096*/ 	.short	(.L_25 - .L_24)
.L_24:
        /*0098*/ 	.word	0x00000008
.L_25:


//--------------------- .nv.callgraph             --------------------------
	.section	.nv.callgraph,"",@"SHT_CUDA_CALLGRAPH"
	.align	4
	.sectionentsize	8
	.align		4
        /*0000*/ 	.word	0x00000000
	.align		4
        /*0004*/ 	.word	0xffffffff
	.align		4
        /*0008*/ 	.word	0x00000000
	.align		4
        /*000c*/ 	.word	0xfffffffe
	.align		4
        /*0010*/ 	.word	0x00000000
	.align		4
        /*0014*/ 	.word	0xfffffffd
	.align		4
        /*0018*/ 	.word	0x00000000
	.align		4
        /*001c*/ 	.word	0xfffffffc


//--------------------- .text._Z10naive_gemmPfS_S_iii --------------------------
	.section	.text._Z10naive_gemmPfS_S_iii,"ax",@progbits
	.align	128
        .global         _Z10naive_gemmPfS_S_iii
        .type           _Z10naive_gemmPfS_S_iii,@function
        .size           _Z10naive_gemmPfS_S_iii,(.L_x_5 - _Z10naive_gemmPfS_S_iii)
        .other          _Z10naive_gemmPfS_S_iii,@"STO_CUDA_ENTRY STV_DEFAULT"
_Z10naive_gemmPfS_S_iii:
.text._Z10naive_gemmPfS_S_iii:
[----:B------:R-:W-:Y:S01]  /*0000*/  LDC R1, c[0x0][0x37c] ;  /* 0x0000df00ff017b82 */ /* 0x000fe20000000800 */
[----:B------:R-:W0:Y:S07]  /*0010*/  S2R R0, SR_TID.X ;  /* 0x0000000000007919 */ /* 0x000e2e0000002100 */
[----:B------:R-:W1:Y:S01]  /*0020*/  S2UR UR4, SR_CTAID.X ;  /* 0x00000000000479c3 */ /* 0x000e620000002500 */
[----:B------:R-:W1:Y:S07]  /*0030*/  LDCU UR5, c[0x0][0x360] ;  /* 0x00006c00ff0577ac */ /* 0x000e6e0008000800 */
[----:B------:R-:W2:Y:S01]  /*0040*/  LDC.64 R2, c[0x0][0x398] ;  /* 0x0000e600ff027b82 */ /* 0x000ea20000000a00 */
[----:B-1----:R-:W-:Y:S01]  /*0050*/  UIMAD UR4, UR4, UR5, URZ ;  /* 0x00000005040472a4 */ /* 0x002fe2000f8e02ff */
[----:B0-----:R-:W-:-:S05]  /*0060*/  LOP3.LUT R16, R0, 0xf, RZ, 0xc0, !PT ;  /* 0x0000000f00107812 */ /* 0x001fca00078ec0ff */
[----:B------:R-:W-:Y:S02]  /*0070*/  LEA.HI R0, R0, UR4, RZ, 0x1c ;  /* 0x0000000400007c11 */ /* 0x000fe4000f8fe0ff */
[----:B------:R-:W-:-:S04]  /*0080*/  IADD3 R16, PT, PT, R16, UR4, RZ ;  /* 0x0000000410107c10 */ /* 0x000fc8000fffe0ff */
[----:B--2---:R-:W-:-:S04]  /*0090*/  ISETP.GE.AND P0, PT, R16, R3, PT ;  /* 0x000000031000720c */ /* 0x004fc80003f06270 */
[----:B------:R-:W-:-:S13]  /*00a0*/  ISETP.GE.OR P0, PT, R0, R2, P0 ;  /* 0x000000020000720c */ /* 0x000fda0000706670 */
[----:B------:R-:W-:Y:S05]  /*00b0*/  @P0 EXIT ;  /* 0x000000000000094d */ /* 0x000fea0003800000 */
[----:B------:R-:W0:Y:S01]  /*00c0*/  LDC R17, c[0x0][0x3a0] ;  /* 0x0000e800ff117b82 */ /* 0x000e220000000800 */
[----:B------:R-:W1:Y:S01]  /*00d0*/  LDCU.64 UR6, c[0x0][0x358] ;  /* 0x00006b00ff0677ac */ /* 0x000e620008000a00 */
[----:B------:R-:W-:Y:S01]  /*00e0*/  HFMA2 R26, -RZ, RZ, 0, 0 ;  /* 0x00000000ff1a7431 */ /* 0x000fe200000001ff */
[----:B0-----:R-:W-:-:S13]  /*00f0*/  ISETP.GE.AND P0, PT, R17, 0x1, PT ;  /* 0x000000011100780c */ /* 0x001fda0003f06270 */
[----:B-1----:R-:W-:Y:S05]  /*0100*/  @!P0 BRA `(.L_x_0) ;  /* 0x0000000400b88947 */ /* 0x002fea0003800000 */
[C---:B------:R-:W-:Y:S01]  /*0110*/  ISETP.GE.U32.AND P1, PT, R17.reuse, 0x8, PT ;  /* 0x000000081100780c */ /* 0x040fe20003f26070 */
[----:B------:R-:W-:Y:S01]  /*0120*/  IMAD R18, R0, R17, RZ ;  /* 0x0000001100127224 */ /* 0x000fe200078e02ff */
[----:B------:R-:W-:Y:S02]  /*0130*/  LOP3.LUT R25, R17, 0x7, RZ, 0xc0, !PT ;  /* 0x0000000711197812 */ /* 0x000fe400078ec0ff */
[----:B------:R-:W-:Y:S02]  /*0140*/  MOV R26, RZ ;  /* 0x000000ff001a7202 */ /* 0x000fe40000000f00 */
[----:B------:R-:W-:Y:S02]  /*0150*/  ISETP.NE.AND P0, PT, R25, RZ, PT ;  /* 0x000000ff1900720c */ /* 0x000fe40003f05270 */
[----:B------:R-:W-:-:S05]  /*0160*/  MOV R19, RZ ;  /* 0x000000ff00137202 */ /* 0x000fca0000000f00 */
[----:B------:R-:W-:Y:S06]  /*0170*/  @!P1 BRA `(.L_x_1) ;  /* 0x0000000000c49947 */ /* 0x000fec0003800000 */
[----:B------:R-:W0:Y:S01]  /*0180*/  LDCU.64 UR4, c[0x0][0x380] ;  /* 0x00007000ff0477ac */ /* 0x000e220008000a00 */
[----:B------:R-:W-:Y:S02]  /*0190*/  LOP3.LUT R19, R17, 0x7ffffff8, RZ, 0xc0, !PT ;  /* 0x7ffffff811137812 */ /* 0x000fe400078ec0ff */
[----:B------:R-:W-:Y:S02]  /*01a0*/  MOV R26, RZ ;  /* 0x000000ff001a7202 */ /* 0x000fe40000000f00 */
[----:B------:R-:W-:Y:S02]  /*01b0*/  MOV R2, R18 ;  /* 0x0000001200027202 */ /* 0x000fe40000000f00 */
[----:B------:R-:W-:Y:S02]  /*01c0*/  MOV R22, R16 ;  /* 0x0000001000167202 */ /* 0x000fe40000000f00 */
[----:B------:R-:W-:Y:S01]  /*01d0*/  IADD3 R20, PT, PT, -R19, RZ, RZ ;  /* 0x000000ff13147210 */ /* 0x000fe20007ffe1ff */
[----:B0-----:R-:W-:-:S04]  /*01e0*/  UIADD3 UR4, UP0, UPT, UR4, 0x10, URZ ;  /* 0x0000001004047890 */ /* 0x001fc8000ff1e0ff */
[----:B------:R-:W-:-:S12]  /*01f0*/  UIADD3.X UR5, UPT, UPT, URZ, UR5, URZ, UP0, !UPT ;  /* 0x00000005ff057290 */ /* 0x000fd800087fe4ff */
.L_x_2:
[----:B------:R-:W0:Y:S01]  /*0200*/  LDC.64 R14, c[0x0][0x388] ;  /* 0x0000e200ff0e7b82 */ /* 0x000e220000000a00 */
[----:B------:R-:W-:Y:S02]  /*0210*/  MOV R4, UR4 ;  /* 0x0000000400047c02 */ /* 0x000fe40008000f00 */
[----:B------:R-:W-:-:S03]  /*0220*/  MOV R5, UR5 ;  /* 0x0000000500057c02 */ /* 0x000fc60008000f00 */
[----:B------:R-:W-:-:S05]  /*0230*/  IMAD.WIDE R4, R2, 0x4, R4 ;  /* 0x0000000402047825 */ /* 0x000fca00078e0204 */
[----:B------:R-:W2:Y:S04]  /*0240*/  LDG.E R21, desc[UR6][R4.64+-0x10] ;  /* 0xfffff00604157981 */ /* 0x000ea8000c1e1900 */
[----:B------:R-:W3:Y:S04]  /*0250*/  LDG.E R23, desc[UR6][R4.64+-0xc] ;  /* 0xfffff40604177981 */ /* 0x000ee8000c1e1900 */
[----:B------:R-:W4:Y:S01]  /*0260*/  LDG.E R29, desc[UR6][R4.64+-0x8] ;  /* 0xfffff806041d7981 */ /* 0x000f22000c1e1900 */
[----:B0-----:R-:W-:-:S05]  /*0270*/  IMAD.WIDE R14, R22, 0x4, R14 ;  /* 0x00000004160e7825 */ /* 0x001fca00078e020e */
[----:B------:R0:W2:Y:S01]  /*0280*/  LDG.E R24, desc[UR6][R14.64] ;  /* 0x000000060e187981 */ /* 0x0000a2000c1e1900 */
[----:B------:R-:W-:-:S04]  /*0290*/  IMAD.WIDE R12, R3, 0x4, R14 ;  /* 0x00000004030c7825 */ /* 0x000fc800078e020e */
[C---:B------:R-:W-:Y:S02]  /*02a0*/  IMAD.WIDE R6, R3.reuse, 0x4, R12 ;  /* 0x0000000403067825 */ /* 0x040fe400078e020c */
[----:B------:R-:W3:Y:S02]  /*02b0*/  LDG.E R12, desc[UR6][R12.64] ;  /* 0x000000060c0c7981 */ /* 0x000ee4000c1e1900 */
[C---:B------:R-:W-:Y:S02]  /*02c0*/  IMAD.WIDE R8, R3.reuse, 0x4, R6 ;  /* 0x0000000403087825 */ /* 0x040fe400078e0206 */
[----:B------:R1:W4:Y:S02]  /*02d0*/  LDG.E R28, desc[UR6][R6.64] ;  /* 0x00000006061c7981 */ /* 0x000324000c1e1900 */
[C---:B------:R-:W-:Y:S02]  /*02e0*/  IMAD.WIDE R10, R3.reuse, 0x4, R8 ;  /* 0x00000004030a7825 */ /* 0x040fe400078e0208 */
[----:B------:R-:W5:Y:S02]  /*02f0*/  LDG.E R8, desc[UR6][R8.64] ;  /* 0x0000000608087981 */ /* 0x000f64000c1e1900 */
[----:B0-----:R-:W-:-:S05]  /*0300*/  IMAD.WIDE R14, R3, 0x4, R10 ;  /* 0x00000004030e7825 */ /* 0x001fca00078e020a */
[----:B------:R-:W5:Y:S04]  /*0310*/  LDG.E R13, desc[UR6][R14.64] ;  /* 0x000000060e0d7981 */ /* 0x000f68000c1e1900 */
[----:B------:R-:W5:Y:S04]  /*0320*/  LDG.E R9, desc[UR6][R10.64] ;  /* 0x000000060a097981 */ /* 0x000f68000c1e1900 */
[----:B------:R-:W5:Y:S04]  /*0330*/  LDG.E R11, desc[UR6][R4.64+-0x4] ;  /* 0xfffffc06040b7981 */ /* 0x000f68000c1e1900 */
[----:B------:R-:W5:Y:S01]  /*0340*/  LDG.E R10, desc[UR6][R4.64+0x8] ;  /* 0x00000806040a7981 */ /* 0x000f62000c1e1900 */
[----:B--2---:R-:W-:Y:S01]  /*0350*/  FFMA R24, R21, R24, R26 ;  /* 0x0000001815187223 */ /* 0x004fe2000000001a */
[----:B------:R-:W-:-:S02]  /*0360*/  IMAD.WIDE R26, R3, 0x4, R14 ;  /* 0x00000004031a7825 */ /* 0x000fc400078e020e */
[----:B------:R-:W2:Y:S04]  /*0370*/  LDG.E R21, desc[UR6][R4.64] ;  /* 0x0000000604157981 */ /* 0x000ea8000c1e1900 */
[----:B------:R-:W2:Y:S01]  /*0380*/  LDG.E R14, desc[UR6][R4.64+0x4] ;  /* 0x00000406040e7981 */ /* 0x000ea2000c1e1900 */
[----:B-1----:R-:W-:-:S03]  /*0390*/  IMAD.WIDE R6, R3, 0x4, R26 ;  /* 0x0000000403067825 */ /* 0x002fc600078e021a */
[----:B------:R-:W2:Y:S04]  /*03a0*/  LDG.E R15, desc[UR6][R4.64+0xc] ;  /* 0x00000c06040f7981 */ /* 0x000ea8000c1e1900 */
[----:B------:R-:W2:Y:S04]  /*03b0*/  LDG.E R6, desc[UR6][R6.64] ;  /* 0x0000000606067981 */ /* 0x000ea8000c1e1900 */
[----:B------:R-:W2:Y:S01]  /*03c0*/  LDG.E R5, desc[UR6][R26.64] ;  /* 0x000000061a057981 */ /* 0x000ea2000c1e1900 */
[----:B---3--:R-:W-:Y:S01]  /*03d0*/  FFMA R12, R23, R12, R24 ;  /* 0x0000000c170c7223 */ /* 0x008fe20000000018 */
[----:B------:R-:W-:-:S03]  /*03e0*/  IADD3 R20, PT, PT, R20, 0x8, RZ ;  /* 0x0000000814147810 */ /* 0x000fc60007ffe0ff */
[----:B----4-:R-:W-:Y:S01]  /*03f0*/  FFMA R12, R29, R28, R12 ;  /* 0x0000001c1d0c7223 */ /* 0x010fe2000000000c */
[----:B------:R-:W-:Y:S02]  /*0400*/  ISETP.NE.AND P1, PT, R20, RZ, PT ;  /* 0x000000ff1400720c */ /* 0x000fe40003f25270 */
[----:B------:R-:W-:Y:S01]  /*0410*/  LEA R22, R3, R22, 0x3 ;  /* 0x0000001603167211 */ /* 0x000fe200078e18ff */
[----:B-----5:R-:W-:Y:S01]  /*0420*/  FFMA R8, R11, R8, R12 ;  /* 0x000000080b087223 */ /* 0x020fe2000000000c */
[----:B------:R-:W-:-:S03]  /*0430*/  IADD3 R2, PT, PT, R2, 0x8, RZ ;  /* 0x0000000802027810 */ /* 0x000fc60007ffe0ff */
[----:B--2---:R-:W-:-:S04]  /*0440*/  FFMA R9, R21, R9, R8 ;  /* 0x0000000915097223 */ /* 0x004fc80000000008 */
[----:B------:R-:W-:-:S04]  /*0450*/  FFMA R9, R14, R13, R9 ;  /* 0x0000000d0e097223 */ /* 0x000fc80000000009 */
[----:B------:R-:W-:-:S04]  /*0460*/  FFMA R10, R10, R5, R9 ;  /* 0x000000050a0a7223 */ /* 0x000fc80000000009 */
[----:B------:R-:W-:Y:S01]  /*0470*/  FFMA R26, R15, R6, R10 ;  /* 0x000000060f1a7223 */ /* 0x000fe2000000000a */
[----:B------:R-:W-:Y:S06]  /*0480*/  @P1 BRA `(.L_x_2) ;  /* 0xfffffffc005c1947 */ /* 0x000fec000383ffff */
.L_x_1:
[----:B------:R-:W-:Y:S05]  /*0490*/  @!P0 BRA `(.L_x_0) ;  /* 0x0000000000d48947 */ /* 0x000fea0003800000 */
[----:B------:R-:W-:Y:S02]  /*04a0*/  ISETP.GE.U32.AND P0, PT, R25, 0x4, PT ;  /* 0x000000041900780c */ /* 0x000fe40003f06070 */
[----:B------:R-:W-:-:S04]  /*04b0*/  LOP3.LUT R2, R17, 0x3, RZ, 0xc0, !PT ;  /* 0x0000000311027812 */ /* 0x000fc800078ec0ff */
[----:B------:R-:W-:-:S07]  /*04c0*/  ISETP.NE.AND P1, PT, R2, RZ, PT ;  /* 0x000000ff0200720c */ /* 0x000fce0003f25270 */
[----:B------:R-:W-:Y:S06]  /*04d0*/  @!P0 BRA `(.L_x_3) ;  /* 0x0000000000588947 */ /* 0x000fec0003800000 */
[----:B------:R-:W0:Y:S01]  /*04e0*/  LDC.64 R10, c[0x0][0x388] ;  /* 0x0000e200ff0a7b82 */ /* 0x000e220000000a00 */
[----:B------:R-:W-:Y:S01]  /*04f0*/  IMAD R9, R19, R3, R16 ;  /* 0x0000000313097224 */ /* 0x000fe200078e0210 */
[----:B------:R-:W-:-:S06]  /*0500*/  IADD3 R7, PT, PT, R18, R19, RZ ;  /* 0x0000001312077210 */ /* 0x000fcc0007ffe0ff */
[----:B------:R-:W1:Y:S01]  /*0510*/  LDC.64 R4, c[0x0][0x380] ;  /* 0x0000e000ff047b82 */ /* 0x000e620000000a00 */
[----:B0-----:R-:W-:-:S04]  /*0520*/  IMAD.WIDE R10, R9, 0x4, R10 ;  /* 0x00000004090a7825 */ /* 0x001fc800078e020a */
[----:B------:R-:W-:Y:S02]  /*0530*/  IMAD.WIDE R12, R3, 0x4, R10 ;  /* 0x00000004030c7825 */ /* 0x000fe400078e020a */
[----:B------:R-:W2:Y:S02]  /*0540*/  LDG.E R10, desc[UR6][R10.64] ;  /* 0x000000060a0a7981 */ /* 0x000ea4000c1e1900 */
[----:B-1----:R-:W-:-:S04]  /*0550*/  IMAD.WIDE R4, R7, 0x4, R4 ;  /* 0x0000000407047825 */ /* 0x002fc800078e0204 */
[C---:B------:R-:W-:Y:S01]  /*0560*/  IMAD.WIDE R6, R3.reuse, 0x4, R12 ;  /* 0x0000000403067825 */ /* 0x040fe200078e020c */
[----:B------:R-:W2:Y:S04]  /*0570*/  LDG.E R15, desc[UR6][R4.64] ;  /* 0x00000006040f7981 */ /* 0x000ea8000c1e1900 */
[----:B------:R-:W3:Y:S01]  /*0580*/  LDG.E R12, desc[UR6][R12.64] ;  /* 0x000000060c0c7981 */ /* 0x000ee2000c1e1900 */
[----:B------:R-:W-:-:S03]  /*0590*/  IMAD.WIDE R8, R3, 0x4, R6 ;  /* 0x0000000403087825 */ /* 0x000fc600078e0206 */
[----:B------:R-:W3:Y:S04]  /*05a0*/  LDG.E R14, desc[UR6][R4.64+0x4] ;  /* 0x00000406040e7981 */ /* 0x000ee8000c1e1900 */
[----:B------:R-:W4:Y:S04]  /*05b0*/  LDG.E R20, desc[UR6][R6.64] ;  /* 0x0000000606147981 */ /* 0x000f28000c1e1900 */
[----:B------:R-:W4:Y:S04]  /*05c0*/  LDG.E R21, desc[UR6][R4.64+0x8] ;  /* 0x0000080604157981 */ /* 0x000f28000c1e1900 */
[----:B------:R-:W5:Y:S04]  /*05d0*/  LDG.E R23, desc[UR6][R4.64+0xc] ;  /* 0x00000c0604177981 */ /* 0x000f68000c1e1900 */
[----:B------:R-:W5:Y:S01]  /*05e0*/  LDG.E R8, desc[UR6][R8.64] ;  /* 0x0000000608087981 */ /* 0x000f62000c1e1900 */
[----:B------:R-:W-:Y:S01]  /*05f0*/  IADD3 R19, PT, PT, R19, 0x4, RZ ;  /* 0x0000000413137810 */ /* 0x000fe20007ffe0ff */
[----:B--2---:R-:W-:-:S04]  /*0600*/  FFMA R15, R15, R10, R26 ;  /* 0x0000000a0f0f7223 */ /* 0x004fc8000000001a */
[----:B---3--:R-:W-:-:S04]  /*0610*/  FFMA R14, R14, R12, R15 ;  /* 0x0000000c0e0e7223 */ /* 0x008fc8000000000f */
[----:B----4-:R-:W-:-:S04]  /*0620*/  FFMA R14, R21, R20, R14 ;  /* 0x00000014150e7223 */ /* 0x010fc8000000000e */
[----:B-----5:R-:W-:-:S07]  /*0630*/  FFMA R26, R23, R8, R14 ;  /* 0x00000008171a7223 */ /* 0x020fce000000000e */
.L_x_3:
[----:B------:R-:W-:Y:S05]  /*0640*/  @!P1 BRA `(.L_x_0) ;  /* 0x0000000000689947 */ /* 0x000fea0003800000 */
[----:B------:R-:W0:Y:S01]  /*0650*/  LDC.64 R10, c[0x0][0x388] ;  /* 0x0000e200ff0a7b82 */ /* 0x000e220000000a00 */
[----:B------:R-:W-:Y:S02]  /*0660*/  ISETP.NE.AND P0, PT, R2, 0x1, PT ;  /* 0x000000010200780c */ /* 0x000fe40003f05270 */
[----:B------:R-:W-:-:S04]  /*0670*/  LOP3.LUT R17, R17, 0x1, RZ, 0xc0, !PT ;  /* 0x0000000111117812 */ /* 0x000fc800078ec0ff */
[----:B------:R-:W-:Y:S01]  /*0680*/  ISETP.NE.U32.AND P1, PT, R17, 0x1, PT ;  /* 0x000000011100780c */ /* 0x000fe20003f25070 */
[----:B------:R-:W1:Y:S06]  /*0690*/  LDC.64 R8, c[0x0][0x380] ;  /* 0x0000e000ff087b82 */ /* 0x000e6c0000000a00 */
[C---:B------:R-:W-:Y:S01]  /*06a0*/  @P0 IMAD R15, R19.reuse, R3, R16 ;  /* 0x00000003130f0224 */ /* 0x040fe200078e0210 */
[----:B------:R-:W-:Y:S01]  /*06b0*/  @P0 IADD3 R13, PT, PT, R18, R19, RZ ;  /* 0x00000013120d0210 */ /* 0x000fe20007ffe0ff */
[----:B------:R-:W2:Y:S01]  /*06c0*/  LDC.64 R6, c[0x0][0x380] ;  /* 0x0000e000ff067b82 */ /* 0x000ea20000000a00 */
[----:B------:R-:W-:-:S07]  /*06d0*/  @P0 IADD3 R19, PT, PT, R19, 0x2, RZ ;  /* 0x0000000213130810 */ /* 0x000fce0007ffe0ff */
[----:B------:R-:W3:Y:S01]  /*06e0*/  LDC.64 R4, c[0x0][0x388] ;  /* 0x0000e200ff047b82 */ /* 0x000ee20000000a00 */
[----:B0-----:R-:W-:Y:S01]  /*06f0*/  @P0 IMAD.WIDE R10, R15, 0x4, R10 ;  /* 0x000000040f0a0825 */ /* 0x001fe200078e020a */
[----:B------:R-:W-:-:S03]  /*0700*/  @!P1 IADD3 R15, PT, PT, R18, R19, RZ ;  /* 0x00000013120f9210 */ /* 0x000fc60007ffe0ff */
[----:B------:R-:W-:Y:S01]  /*0710*/  @!P1 IMAD R19, R19, R3, R16 ;  /* 0x0000000313139224 */ /* 0x000fe200078e0210 */
[----:B------:R-:W4:Y:S01]  /*0720*/  @P0 LDG.E R2, desc[UR6][R10.64] ;  /* 0x000000060a020981 */ /* 0x000f22000c1e1900 */
[----:B-1----:R-:W-:-:S04]  /*0730*/  @P0 IMAD.WIDE R8, R13, 0x4, R8 ;  /* 0x000000040d080825 */ /* 0x002fc800078e0208 */
[----:B------:R-:W-:Y:S01]  /*0740*/  @P0 IMAD.WIDE R12, R3, 0x4, R10 ;  /* 0x00000004030c0825 */ /* 0x000fe200078e020a */
[----:B------:R-:W4:Y:S03]  /*0750*/  @P0 LDG.E R17, desc[UR6][R8.64] ;  /* 0x0000000608110981 */ /* 0x000f26000c1e1900 */
[----:B--2---:R-:W-:Y:S01]  /*0760*/  @!P1 IMAD.WIDE R6, R15, 0x4, R6 ;  /* 0x000000040f069825 */ /* 0x004fe200078e0206 */
[----:B------:R-:W2:Y:S04]  /*0770*/  @P0 LDG.E R21, desc[UR6][R8.64+0x4] ;  /* 0x0000040608150981 */ /* 0x000ea8000c1e1900 */
[----:B------:R-:W2:Y:S01]  /*0780*/  @P0 LDG.E R12, desc[UR6][R12.64] ;  /* 0x000000060c0c0981 */ /* 0x000ea2000c1e1900 */
[----:B---3--:R-:W-:-:S03]  /*0790*/  @!P1 IMAD.WIDE R4, R19, 0x4, R4 ;  /* 0x0000000413049825 */ /* 0x008fc600078e0204 */
[----:B------:R-:W3:Y:S04]  /*07a0*/  @!P1 LDG.E R7, desc[UR6][R6.64] ;  /* 0x0000000606079981 */ /* 0x000ee8000c1e1900 */
[----:B------:R-:W3:Y:S01]  /*07b0*/  @!P1 LDG.E R4, desc[UR6][R4.64] ;  /* 0x0000000604049981 */ /* 0x000ee2000c1e1900 */
[----:B----4-:R-:W-:-:S04]  /*07c0*/  @P0 FFMA R2, R17, R2, R26 ;  /* 0x0000000211020223 */ /* 0x010fc8000000001a */
[----:B--2---:R-:W-:-:S04]  /*07d0*/  @P0 FFMA R26, R21, R12, R2 ;  /* 0x0000000c151a0223 */ /* 0x004fc80000000002 */
[----:B---3--:R-:W-:-:S07]  /*07e0*/  @!P1 FFMA R26, R7, R4, R26 ;  /* 0x00000004071a9223 */ /* 0x008fce000000001a */
.L_x_0:
[----:B------:R-:W0:Y:S01]  /*07f0*/  LDC.64 R4, c[0x0][0x390] ;  /* 0x0000e400ff047b82 */ /* 0x000e220000000a00 */
[----:B------:R-:W-:-:S04]  /*0800*/  IMAD R3, R0, R3, R16 ;  /* 0x0000000300037224 */ /* 0x000fc800078e0210 */
[----:B0-----:R-:W-:-:S05]  /*0810*/  IMAD.WIDE R2, R3, 0x4, R4 ;  /* 0x0000000403027825 */ /* 0x001fca00078e0204 */
[----:B------:R-:W-:Y:S01]  /*0820*/  STG.E desc[UR6][R2.64], R26 ;  /* 0x0000001a02007986 */ /* 0x000fe2000c101906 */
[----:B------:R-:W-:Y:S05]  /*0830*/  EXIT ;  /* 0x000000000000794d */ /* 0x000fea0003800000 */
.L_x_4:
[----:B------:R-:W-:-:S00]  /*0840*/  BRA `(.L_x_4) ;  /* 0xfffffffc00fc7947 */ /* 0x000fc0000383ffff */
[----:B------:R-:W-:-:S00]  /*0850*/  NOP ;  /* 0x0000000000007918 */ /* 0x000fc00000000000 */
        /* <DEDUP_REMOVED lines=10> */
.L_x_5:


//--------------------- .nv.shared.reserved.0     --------------------------
	.section	.nv.shared.reserved.0,"aw",@nobits
	.weak		__nv_reservedSMEM_offset_0_alias
	.size		__nv_reservedSMEM_offset_0_alias, 0, 64
	.other		__nv_reservedSMEM_offset_0_alias,@"STO_CUDA_RESERVED_SHARED STV_DEFAULT"
__nv_reservedSMEM_offset_0_alias:
	.zero		0
	.zero		64


//--------------------- .nv.constant0._Z10naive_gemmPfS_S_iii --------------------------
	.section	.nv.constant0._Z10naive_gemmPfS_S_iii,"a",@progbits
	.sectionflags	@""
	.align	4
.nv.constant0._Z10naive_gemmPfS_S_iii:
	.zero		932


//--------------------- SYMBOLS --------------------------

	.type		.nv.reservedSmem.offset0,@object
	.size		.nv.reservedSmem.offset0,0x4
